	.headerflags	@"EF_CUDA_TEXMODE_UNIFIED EF_CUDA_64BIT_ADDRESS EF_CUDA_ACCELERATORS EF_CUDA_SM90 EF_CUDA_VIRTUAL_SM(EF_CUDA_SM90)"
	.elftype	@"ET_EXEC"


//--------------------- .nv.info                  --------------------------
	.section	.nv.info,"",@"SHT_CUDA_INFO"
	.align	4


	//----- nvinfo : EIATTR_REGCOUNT
	.align		4
        /*0000*/ 	.byte	0x04, 0x2f
        /*0002*/ 	.short	(.L_3 - .L_2)
	.align		4
.L_2:
        /*0004*/ 	.word	index@(triton_poi_fused__native_batch_norm_legit_no_training_relu_1)
        /*0008*/ 	.word	0x00000012


	//----- nvinfo : EIATTR_MIN_STACK_SIZE
	.align		4
.L_3:
        /*000c*/ 	.byte	0x04, 0x12
        /*000e*/ 	.short	(.L_5 - .L_4)
	.align		4
.L_4:
        /*0010*/ 	.word	index@(triton_poi_fused__native_batch_norm_legit_no_training_relu_1)
        /*0014*/ 	.word	0x00000000


	//----- nvinfo : EIATTR_FRAME_SIZE
	.align		4
.L_5:
        /*0018*/ 	.byte	0x04, 0x11
        /*001a*/ 	.short	(.L_7 - .L_6)
	.align		4
.L_6:
        /*001c*/ 	.word	index@(triton_poi_fused__native_batch_norm_legit_no_training_relu_1)
        /*0020*/ 	.word	0x00000000


	//----- nvinfo : EIATTR_MIN_STACK_SIZE
	.align		4
.L_7:
        /*0024*/ 	.byte	0x04, 0x12
        /*0026*/ 	.short	(.L_9 - .L_8)
	.align		4
.L_8:
        /*0028*/ 	.word	index@(triton_poi_fused__native_batch_norm_legit_no_training_relu_1)
        /*002c*/ 	.word	0x00000000
.L_9:


//--------------------- .nv.info.triton_poi_fused__native_batch_norm_legit_no_training_relu_1 --------------------------
	.section	.nv.info.triton_poi_fused__native_batch_norm_legit_no_training_relu_1,"",@"SHT_CUDA_INFO"
	.sectionflags	@""
	.align	4


	//----- nvinfo : EIATTR_CUDA_API_VERSION
	.align		4
        /*0000*/ 	.byte	0x04, 0x37
        /*0002*/ 	.short	(.L_11 - .L_10)
.L_10:
        /*0004*/ 	.word	0x0000007c


	//----- nvinfo : EIATTR_KPARAM_INFO
	.align		4
.L_11:
        /*0008*/ 	.byte	0x04, 0x17
        /*000a*/ 	.short	(.L_13 - .L_12)
.L_12:
        /*000c*/ 	.word	0x00000000
        /*0010*/ 	.short	0x0006
        /*0012*/ 	.short	0x0030
        /*0014*/ 	.byte	0x00, 0xf0, 0x11, 0x00


	//----- nvinfo : EIATTR_KPARAM_INFO
	.align		4
.L_13:
        /*0018*/ 	.byte	0x04, 0x17
        /*001a*/ 	.short	(.L_15 - .L_14)
.L_14:
        /*001c*/ 	.word	0x00000000
        /*0020*/ 	.short	0x0005
        /*0022*/ 	.short	0x0028
        /*0024*/ 	.byte	0x00, 0xf4, 0x21, 0x00


	//----- nvinfo : EIATTR_KPARAM_INFO
	.align		4
.L_15:
        /*0028*/ 	.byte	0x04, 0x17
        /*002a*/ 	.short	(.L_17 - .L_16)
.L_16:
        /*002c*/ 	.word	0x00000000
        /*0030*/ 	.short	0x0004
        /*0032*/ 	.short	0x0020
        /*0034*/ 	.byte	0x00, 0xf4, 0x21, 0x00


	//----- nvinfo : EIATTR_KPARAM_INFO
	.align		4
.L_17:
        /*0038*/ 	.byte	0x04, 0x17
        /*003a*/ 	.short	(.L_19 - .L_18)
.L_18:
        /*003c*/ 	.word	0x00000000
        /*0040*/ 	.short	0x0003
        /*0042*/ 	.short	0x0018
        /*0044*/ 	.byte	0x00, 0xf4, 0x21, 0x00


	//----- nvinfo : EIATTR_KPARAM_INFO
	.align		4
.L_19:
        /*0048*/ 	.byte	0x04, 0x17
        /*004a*/ 	.short	(.L_21 - .L_20)
.L_20:
        /*004c*/ 	.word	0x00000000
        /*0050*/ 	.short	0x0002
        /*0052*/ 	.short	0x0010
        /*0054*/ 	.byte	0x00, 0xf4, 0x21, 0x00


	//----- nvinfo : EIATTR_KPARAM_INFO
	.align		4
.L_21:
        /*0058*/ 	.byte	0x04, 0x17
        /*005a*/ 	.short	(.L_23 - .L_22)
.L_22:
        /*005c*/ 	.word	0x00000000
        /*0060*/ 	.short	0x0001
        /*0062*/ 	.short	0x0008
        /*0064*/ 	.byte	0x00, 0xf4, 0x21, 0x00


	//----- nvinfo : EIATTR_KPARAM_INFO
	.align		4
.L_23:
        /*0068*/ 	.byte	0x04, 0x17
        /*006a*/ 	.short	(.L_25 - .L_24)
.L_24:
        /*006c*/ 	.word	0x00000000
        /*0070*/ 	.short	0x0000
        /*0072*/ 	.short	0x0000
        /*0074*/ 	.byte	0x00, 0xf4, 0x21, 0x00


	//----- nvinfo : EIATTR_SPARSE_MMA_MASK
	.align		4
.L_25:
        /*0078*/ 	.byte	0x03, 0x50
        /*007a*/ 	.short	0x0000


	//----- nvinfo : EIATTR_MAXREG_COUNT
	.align		4
        /*007c*/ 	.byte	0x03, 0x1b
        /*007e*/ 	.short	0x00ff


	//----- nvinfo : EIATTR_EXIT_INSTR_OFFSETS
	.align		4
        /*0080*/ 	.byte	0x04, 0x1c
        /*0082*/ 	.short	(.L_27 - .L_26)


	//   ....[0]....
.L_26:
        /*0084*/ 	.word	0x00000310


	//   ....[1]....
        /*0088*/ 	.word	0x00000330


	//----- nvinfo : EIATTR_REQNTID
	.align		4
.L_27:
        /*008c*/ 	.byte	0x04, 0x10
        /*008e*/ 	.short	(.L_29 - .L_28)
.L_28:
        /*0090*/ 	.word	0x00000080
        /*0094*/ 	.word	0x00000001
        /*0098*/ 	.word	0x00000001


	//----- nvinfo : EIATTR_CBANK_PARAM_SIZE
	.align		4
.L_29:
        /*009c*/ 	.byte	0x03, 0x19
        /*009e*/ 	.short	0x0034


	//----- nvinfo : EIATTR_PARAM_CBANK
	.align		4
        /*00a0*/ 	.byte	0x04, 0x0a
        /*00a2*/ 	.short	(.L_31 - .L_30)
	.align		4
.L_30:
        /*00a4*/ 	.word	index@(.nv.constant0.triton_poi_fused__native_batch_norm_legit_no_training_relu_1)
        /*00a8*/ 	.short	0x0210
        /*00aa*/ 	.short	0x0034


	//----- nvinfo : EIATTR_SW_WAR
	.align		4
.L_31:
        /*00ac*/ 	.byte	0x04, 0x36
        /*00ae*/ 	.short	(.L_33 - .L_32)
.L_32:
        /*00b0*/ 	.word	0x00000008
.L_33:


//--------------------- .nv.callgraph             --------------------------
	.section	.nv.callgraph,"",@"SHT_CUDA_CALLGRAPH"
	.align	4
	.sectionentsize	8
	.align		4
        /*0000*/ 	.word	0x00000000
	.align		4
        /*0004*/ 	.word	0xffffffff
	.align		4
        /*0008*/ 	.word	0x00000000
	.align		4
        /*000c*/ 	.word	0xfffffffe
	.align		4
        /*0010*/ 	.word	0x00000000
	.align		4
        /*0014*/ 	.word	0xfffffffd
	.align		4
        /*0018*/ 	.word	0x00000000
	.align		4
        /*001c*/ 	.word	0xfffffffc


//--------------------- .nv.constant4             --------------------------
	.section	.nv.constant4,"a",@progbits
	.align	8
	.align		8
.nv.constant4:
        /*0000*/ 	.dword	_$_str
	.align		8
        /*0008*/ 	.dword	_$_str_$_2


//--------------------- .text.triton_poi_fused__native_batch_norm_legit_no_training_relu_1 --------------------------
	.section	.text.triton_poi_fused__native_batch_norm_legit_no_training_relu_1,"ax",@progbits
	.align	128
        .global         triton_poi_fused__native_batch_norm_legit_no_training_relu_1
        .type           triton_poi_fused__native_batch_norm_legit_no_training_relu_1,@function
        .size           triton_poi_fused__native_batch_norm_legit_no_training_relu_1,(.L_x_1 - triton_poi_fused__native_batch_norm_legit_no_training_relu_1)
        .other          triton_poi_fused__native_batch_norm_legit_no_training_relu_1,@"STO_CUDA_ENTRY STV_DEFAULT"
triton_poi_fused__native_batch_norm_legit_no_training_relu_1:
.text.triton_poi_fused__native_batch_norm_legit_no_training_relu_1:
[----:B------:R-:W0:Y:S01]  /*0000*/  LDC R1, c[0x0][0x28] ;  /* 0x00000a00ff017b82 */ /* 0x000e220000000800 */
[----:B------:R-:W1:Y:S07]  /*0010*/  S2R R0, SR_TID.X ;  /* 0x0000000000007919 */ /* 0x000e6e0000002100 */
[----:B------:R-:W2:Y:S01]  /*0020*/  LDC.64 R8, c[0x0][0x220] ;  /* 0x00008800ff087b82 */ /* 0x000ea20000000a00 */
[----:B------:R-:W-:Y:S01]  /*0030*/  HFMA2.MMA R14, -RZ, RZ, 0, 0 ;  /* 0x00000000ff0e7435 */ /* 0x000fe200000001ff */
[----:B------:R-:W-:Y:S01]  /*0040*/  ULDC.64 UR4, c[0x0][0x208] ;  /* 0x0000820000047ab9 */ /* 0x000fe20000000a00 */
[----:B------:R-:W3:Y:S05]  /*0050*/  S2R R3, SR_CTAID.X ;  /* 0x0000000000037919 */ /* 0x000eea0000002500 */
[----:B------:R-:W4:Y:S08]  /*0060*/  LDC.64 R4, c[0x0][0x210] ;  /* 0x00008400ff047b82 */ /* 0x000f300000000a00 */
[----:B------:R-:W5:Y:S08]  /*0070*/  LDC.64 R6, c[0x0][0x218] ;  /* 0x00008600ff067b82 */ /* 0x000f700000000a00 */
[----:B------:R-:W4:Y:S01]  /*0080*/  LDC.64 R10, c[0x0][0x228] ;  /* 0x00008a00ff0a7b82 */ /* 0x000f220000000a00 */
[----:B-1----:R-:W-:-:S07]  /*0090*/  LOP3.LUT R0, R0, 0x7f, RZ, 0xc0, !PT ;  /* 0x0000007f00007812 */ /* 0x002fce00078ec0ff */
[----:B------:R-:W1:Y:S01]  /*00a0*/  LDC.64 R12, c[0x0][0x230] ;  /* 0x00008c00ff0c7b82 */ /* 0x000e620000000a00 */
[----:B---3--:R-:W-:-:S04]  /*00b0*/  LEA R0, R3, R0, 0x7 ;  /* 0x0000000003007211 */ /* 0x008fc800078e38ff */
[C---:B------:R-:W-:Y:S01]  /*00c0*/  ISETP.GE.AND P0, PT, R0.reuse, 0x510, PT ;  /* 0x000005100000780c */ /* 0x040fe20003f06270 */
[----:B------:R-:W-:-:S05]  /*00d0*/  IMAD.HI R2, R0, 0x1948b0fd, RZ ;  /* 0x1948b0fd00027827 */ /* 0x000fca00078e02ff */
[----:B------:R-:W-:-:S04]  /*00e0*/  SHF.R.U32.HI R3, RZ, 0x1f, R2 ;  /* 0x0000001fff037819 */ /* 0x000fc80000011602 */
[----:B------:R-:W-:-:S04]  /*00f0*/  LEA.HI.SX32 R3, R2, R3, 0x1d ;  /* 0x0000000302037211 */ /* 0x000fc800078feaff */
[----:B------:R-:W-:-:S04]  /*0100*/  LEA.HI R2, R3, R3, RZ, 0x2 ;  /* 0x0000000303027211 */ /* 0x000fc800078f10ff */
[----:B------:R-:W-:-:S04]  /*0110*/  LOP3.LUT R2, R2, 0xfffffffc, RZ, 0xc0, !PT ;  /* 0xfffffffc02027812 */ /* 0x000fc800078ec0ff */
[----:B------:R-:W-:-:S05]  /*0120*/  IADD3 R15, R3, -R2, RZ ;  /* 0x80000002030f7210 */ /* 0x000fca0007ffe0ff */
[----:B--2---:R-:W-:-:S05]  /*0130*/  IMAD.WIDE R8, R15, 0x4, R8 ;  /* 0x000000040f087825 */ /* 0x004fca00078e0208 */
[----:B------:R2:W3:Y:S01]  /*0140*/  @!P0 LDG.E.EL R14, desc[UR4][R8.64] ;  /* 0x00000004080e8981 */ /* 0x0004e2000c2e1900 */
[----:B------:R-:W-:Y:S01]  /*0150*/  CS2R R2, SRZ ;  /* 0x0000000000027805 */ /* 0x000fe2000001ff00 */
[----:B----4-:R-:W-:-:S04]  /*0160*/  IMAD.WIDE R4, R0, 0x4, R4 ;  /* 0x0000000400047825 */ /* 0x010fc800078e0204 */
[C---:B-----5:R-:W-:Y:S01]  /*0170*/  IMAD.WIDE R6, R15.reuse, 0x4, R6 ;  /* 0x000000040f067825 */ /* 0x060fe200078e0206 */
[----:B------:R4:W5:Y:S03]  /*0180*/  @!P0 LDG.E R2, desc[UR4][R4.64] ;  /* 0x0000000404028981 */ /* 0x000966000c1e1900 */
[C---:B0-2---:R-:W-:Y:S01]  /*0190*/  IMAD.WIDE R8, R15.reuse, 0x4, R10 ;  /* 0x000000040f087825 */ /* 0x045fe200078e020a */
[----:B------:R0:W5:Y:S03]  /*01a0*/  @!P0 LDG.E.EL R3, desc[UR4][R6.64] ;  /* 0x0000000406038981 */ /* 0x000166000c2e1900 */
[----:B-1----:R-:W-:Y:S01]  /*01b0*/  IMAD.WIDE R10, R15, 0x4, R12 ;  /* 0x000000040f0a7825 */ /* 0x002fe200078e020c */
[----:B------:R-:W-:Y:S01]  /*01c0*/  CS2R R12, SRZ ;  /* 0x00000000000c7805 */ /* 0x000fe2000001ff00 */
[----:B----4-:R-:W1:Y:S05]  /*01d0*/  LDC.64 R4, c[0x0][0x238] ;  /* 0x00008e00ff047b82 */ /* 0x010e6a0000000a00 */
[----:B------:R-:W2:Y:S04]  /*01e0*/  @!P0 LDG.E.EL R12, desc[UR4][R8.64] ;  /* 0x00000004080c8981 */ /* 0x000ea8000c2e1900 */
[----:B------:R-:W2:Y:S01]  /*01f0*/  @!P0 LDG.E.EL R13, desc[UR4][R10.64] ;  /* 0x000000040a0d8981 */ /* 0x000ea2000c2e1900 */
[----:B0-----:R-:W-:Y:S01]  /*0200*/  MOV R6, 0x3e800000 ;  /* 0x3e80000000067802 */ /* 0x001fe20000000f00 */
[----:B---3--:R-:W-:-:S04]  /*0210*/  FADD R14, R14, 0.0010000000474974513054 ;  /* 0x3a83126f0e0e7421 */ /* 0x008fc80000000000 */
[----:B------:R-:W0:Y:S01]  /*0220*/  MUFU.SQRT R15, R14 ;  /* 0x0000000e000f7308 */ /* 0x000e220000002000 */
[----:B-----5:R-:W-:Y:S01]  /*0230*/  FADD R2, -R3, R2 ;  /* 0x0000000203027221 */ /* 0x020fe20000000100 */
[C---:B0-----:R-:W-:Y:S02]  /*0240*/  FSETP.GT.AND P1, PT, R15.reuse, 8.50705917302346158658e+37, PT ;  /* 0x7e8000000f00780b */ /* 0x041fe40003f24000 */
[----:B------:R-:W-:Y:S02]  /*0250*/  FSETP.GEU.AND P2, PT, R15, 1.175494350822287508e-38, PT ;  /* 0x008000000f00780b */ /* 0x000fe40003f4e000 */
[----:B------:R-:W-:-:S09]  /*0260*/  FSEL R6, R6, 1, P1 ;  /* 0x3f80000006067808 */ /* 0x000fd20000800000 */
[----:B------:R-:W-:Y:S02]  /*0270*/  @P1 FMUL R15, R15, 0.25 ;  /* 0x3e8000000f0f1820 */ /* 0x000fe40000400000 */
[----:B------:R-:W-:Y:S02]  /*0280*/  @!P2 FMUL R6, R6, 16777216 ;  /* 0x4b8000000606a820 */ /* 0x000fe40000400000 */
[----:B------:R-:W-:-:S06]  /*0290*/  @!P2 FMUL R15, R15, 16777216 ;  /* 0x4b8000000f0fa820 */ /* 0x000fcc0000400000 */
[----:B------:R-:W0:Y:S02]  /*02a0*/  MUFU.RCP R15, R15 ;  /* 0x0000000f000f7308 */ /* 0x000e240000001000 */
[----:B0-----:R-:W-:-:S04]  /*02b0*/  FMUL R3, R15, R6 ;  /* 0x000000060f037220 */ /* 0x001fc80000400000 */
[----:B------:R-:W-:-:S04]  /*02c0*/  FMUL R2, R2, R3 ;  /* 0x0000000302027220 */ /* 0x000fc80000400000 */
[----:B--2---:R-:W-:Y:S01]  /*02d0*/  FFMA R12, R2, R12, R13 ;  /* 0x0000000c020c7223 */ /* 0x004fe2000000000d */
[----:B-1----:R-:W-:-:S04]  /*02e0*/  IMAD.WIDE R2, R0, 0x4, R4 ;  /* 0x0000000400027825 */ /* 0x002fc800078e0204 */
[----:B------:R-:W-:-:S04]  /*02f0*/  FSETP.GEU.AND P1, PT, R12, RZ, PT ;  /* 0x000000ff0c00720b */ /* 0x000fc80003f2e000 */
[----:B------:R-:W-:Y:S01]  /*0300*/  FSEL R5, R12, RZ, P1 ;  /* 0x000000ff0c057208 */ /* 0x000fe20000800000 */
[----:B------:R-:W-:Y:S08]  /*0310*/  @P0 EXIT ;  /* 0x000000000000094d */ /* 0x000ff00003800000 */
[----:B------:R-:W-:Y:S01]  /*0320*/  STG.E desc[UR4][R2.64], R5 ;  /* 0x0000000502007986 */ /* 0x000fe2000c101904 */
[----:B------:R-:W-:Y:S05]  /*0330*/  EXIT ;  /* 0x000000000000794d */ /* 0x000fea0003800000 */
.L_x_0:
[----:B------:R-:W-:-:S00]  /*0340*/  BRA `(.L_x_0) ;  /* 0xfffffffc00fc7947 */ /* 0x000fc0000383ffff */
[----:B------:R-:W-:-:S00]  /*0350*/  NOP ;  /* 0x0000000000007918 */ /* 0x000fc00000000000 */
        /* <DEDUP_REMOVED lines=10> */
.L_x_1:


//--------------------- .nv.global.init           --------------------------
	.section	.nv.global.init,"aw",@progbits
.nv.global.init:
	.type		_$_str,@object
	.size		_$_str,(_$_str_$_2 - _$_str)
_$_str:
        /*0000*/ 	.byte	0x5f, 0x5f, 0x43, 0x55, 0x44, 0x41, 0x5f, 0x46, 0x54, 0x5a, 0x00
	.type		_$_str_$_2,@object
	.size		_$_str_$_2,(.L_1 - _$_str_$_2)
_$_str_$_2:
        /*000b*/ 	.byte	0x5f, 0x5f, 0x43, 0x55, 0x44, 0x41, 0x5f, 0x50, 0x52, 0x45, 0x43, 0x5f, 0x53, 0x51, 0x52, 0x54
        /*001b*/ 	.byte	0x00
.L_1:


//--------------------- .nv.constant0.triton_poi_fused__native_batch_norm_legit_no_training_relu_1 --------------------------
	.section	.nv.constant0.triton_poi_fused__native_batch_norm_legit_no_training_relu_1,"a",@progbits
	.sectionflags	@""
	.align	4
.nv.constant0.triton_poi_fused__native_batch_norm_legit_no_training_relu_1:
	.zero		580
